//
// Generated by NVIDIA NVVM Compiler
//
// Compiler Build ID: CL-36424714
// Cuda compilation tools, release 13.0, V13.0.88
// Based on NVVM 20.0.0
//

.version 9.0
.target sm_100
.address_size 64

	// .globl	_Z21memory_latency_kernelPfi
// _ZZ21memory_latency_kernelPfiE11shared_data has been demoted

.visible .entry _Z21memory_latency_kernelPfi(
	.param .u64 .ptr .align 1 _Z21memory_latency_kernelPfi_param_0,
	.param .u32 _Z21memory_latency_kernelPfi_param_1
)
{
	.reg .pred 	%p<3>;
	.reg .b32 	%r<9>;
	.reg .b32 	%f<3>;
	.reg .b64 	%rd<5>;
	// demoted variable
	.shared .align 4 .b8 _ZZ21memory_latency_kernelPfiE11shared_data[1024];
	ld.param.u64 	%rd2, [_Z21memory_latency_kernelPfi_param_0];
	ld.param.u32 	%r3, [_Z21memory_latency_kernelPfi_param_1];
	cvta.to.global.u64 	%rd3, %rd2;
	mov.u32 	%r4, %tid.x;
	mov.u32 	%r5, %ctaid.x;
	mov.u32 	%r6, %ntid.x;
	mad.lo.s32 	%r1, %r5, %r6, %r4;
	setp.ge.s32 	%p1, %r1, %r3;
	mul.wide.s32 	%rd4, %r1, 4;
	add.s64 	%rd1, %rd3, %rd4;
	shl.b32 	%r7, %r4, 2;
	mov.u32 	%r8, _ZZ21memory_latency_kernelPfiE11shared_data;
	add.s32 	%r2, %r8, %r7;
	@%p1 bra 	$L__BB0_2;
	ld.global.f32 	%f1, [%rd1];
	st.shared.f32 	[%r2], %f1;
$L__BB0_2:
	setp.ge.s32 	%p2, %r1, %r3;
	bar.sync 	0;
	@%p2 bra 	$L__BB0_4;
	ld.shared.f32 	%f2, [%r2];
	st.global.f32 	[%rd1], %f2;
$L__BB0_4:
	ret;

}


// ===== COMPILED SASS (sm_100) =====

	.target	sm_100

	.elftype	@"ET_EXEC"


//--------------------- .note.nv.tkinfo           --------------------------
	.section	.note.nv.tkinfo,"",@"SHT_NOTE"
	.sectionflags	@"SHF_NOTE_NV_TKINFO"
	.tkinfo
        /*0018*/ 	.word	0x00000002
        /*0030*/ 	.string	""
        /*0030*/ 	.string	"ptxas"
        /*0030*/ 	.string	"Cuda compilation tools, release 13.0, V13.0.88"
        /*0030*/ 	.string	"Build cuda_13.0.r13.0/compiler.36424714_0"
        /*0030*/ 	.string	"-arch sm_100 -m 64 "



//--------------------- .note.nv.cuinfo           --------------------------
	.section	.note.nv.cuinfo,"",@"SHT_NOTE"
	.sectionflags	@"SHF_NOTE_NV_CUINFO"
        /*0018*/ 	.short	0x0002
        /*001a*/ 	.short	0x0064
        /*001c*/ 	.short	0x0082
	.zero		2


//--------------------- .nv.info                  --------------------------
	.section	.nv.info,"",@"SHT_CUDA_INFO"
	.align	4


	//----- nvinfo : EIATTR_REGCOUNT
	.align		4
        /*0000*/ 	.byte	0x04, 0x2f
        /*0002*/ 	.short	(.L_1 - .L_0)
	.align		4
.L_0:
        /*0004*/ 	.word	index@(_Z21memory_latency_kernelPfi)
        /*0008*/ 	.word	0x00000008


	//----- nvinfo : EIATTR_FRAME_SIZE
	.align		4
.L_1:
        /*000c*/ 	.byte	0x04, 0x11
        /*000e*/ 	.short	(.L_3 - .L_2)
	.align		4
.L_2:
        /*0010*/ 	.word	index@(_Z21memory_latency_kernelPfi)
        /*0014*/ 	.word	0x00000000


	//----- nvinfo : EIATTR_MIN_STACK_SIZE
	.align		4
.L_3:
        /*0018*/ 	.byte	0x04, 0x12
        /*001a*/ 	.short	(.L_5 - .L_4)
	.align		4
.L_4:
        /*001c*/ 	.word	index@(_Z21memory_latency_kernelPfi)
        /*0020*/ 	.word	0x00000000
.L_5:


//--------------------- .nv.compat                --------------------------
	.section	.nv.compat,"",@"SHT_CUDA_COMPAT_INFO"
	.align	4
        /*0000*/ 	.byte	0x02, 0x09, 0x00, 0x00, 0x02, 0x02, 0x01, 0x00, 0x02, 0x05, 0x05, 0x00, 0x03, 0x07, 0x01, 0x01
        /*0010*/ 	.byte	0x02, 0x03, 0x00, 0x00, 0x02, 0x06, 0x01, 0x00, 0x04, 0x0b, 0x08, 0x00, 0x09, 0x00, 0x00, 0x00
        /*0020*/ 	.byte	0x00, 0x00, 0x00, 0x00


//--------------------- .nv.info._Z21memory_latency_kernelPfi --------------------------
	.section	.nv.info._Z21memory_latency_kernelPfi,"",@"SHT_CUDA_INFO"
	.sectionflags	@""
	.align	4


	//----- nvinfo : EIATTR_CUDA_API_VERSION
	.align		4
        /*0000*/ 	.byte	0x04, 0x37
        /*0002*/ 	.short	(.L_7 - .L_6)
.L_6:
        /*0004*/ 	.word	0x00000082


	//----- nvinfo : EIATTR_KPARAM_INFO
	.align		4
.L_7:
        /*0008*/ 	.byte	0x04, 0x17
        /*000a*/ 	.short	(.L_9 - .L_8)
.L_8:
        /*000c*/ 	.word	0x00000000
        /*0010*/ 	.short	0x0001
        /*0012*/ 	.short	0x0008
        /*0014*/ 	.byte	0x00, 0xf0, 0x11, 0x00


	//----- nvinfo : EIATTR_KPARAM_INFO
	.align		4
.L_9:
        /*0018*/ 	.byte	0x04, 0x17
        /*001a*/ 	.short	(.L_11 - .L_10)
.L_10:
        /*001c*/ 	.word	0x00000000
        /*0020*/ 	.short	0x0000
        /*0022*/ 	.short	0x0000
        /*0024*/ 	.byte	0x00, 0xf5, 0x21, 0x00


	//----- nvinfo : EIATTR_SPARSE_MMA_MASK
	.align		4
.L_11:
        /*0028*/ 	.byte	0x03, 0x50
        /*002a*/ 	.short	0x0000


	//----- nvinfo : EIATTR_MAXREG_COUNT
	.align		4
        /*002c*/ 	.byte	0x03, 0x1b
        /*002e*/ 	.short	0x00ff


	//----- nvinfo : EIATTR_NUM_BARRIERS
	.align		4
        /*0030*/ 	.byte	0x02, 0x4c
        /*0032*/ 	.byte	0x01
	.zero		1


	//----- nvinfo : EIATTR_MERCURY_ISA_VERSION
	.align		4
        /*0034*/ 	.byte	0x03, 0x5f
        /*0036*/ 	.short	0x0101


	//----- nvinfo : EIATTR_VRC_CTA_INIT_COUNT
	.align		4
        /*0038*/ 	.byte	0x02, 0x4a
	.zero		1
	.zero		1


	//----- nvinfo : EIATTR_EXIT_INSTR_OFFSETS
	.align		4
        /*003c*/ 	.byte	0x04, 0x1c
        /*003e*/ 	.short	(.L_13 - .L_12)


	//   ....[0]....
.L_12:
        /*0040*/ 	.word	0x00000110


	//   ....[1]....
        /*0044*/ 	.word	0x00000140


	//----- nvinfo : EIATTR_CBANK_PARAM_SIZE
	.align		4
.L_13:
        /*0048*/ 	.byte	0x03, 0x19
        /*004a*/ 	.short	0x000c


	//----- nvinfo : EIATTR_PARAM_CBANK
	.align		4
        /*004c*/ 	.byte	0x04, 0x0a
        /*004e*/ 	.short	(.L_15 - .L_14)
	.align		4
.L_14:
        /*0050*/ 	.word	index@(.nv.constant0._Z21memory_latency_kernelPfi)
        /*0054*/ 	.short	0x0380
        /*0056*/ 	.short	0x000c


	//----- nvinfo : EIATTR_SW_WAR
	.align		4
.L_15:
        /*0058*/ 	.byte	0x04, 0x36
        /*005a*/ 	.short	(.L_17 - .L_16)
.L_16:
        /*005c*/ 	.word	0x00000008
.L_17:


//--------------------- .nv.callgraph             --------------------------
	.section	.nv.callgraph,"",@"SHT_CUDA_CALLGRAPH"
	.align	4
	.sectionentsize	8
	.align		4
        /*0000*/ 	.word	0x00000000
	.align		4
        /*0004*/ 	.word	0xffffffff
	.align		4
        /*0008*/ 	.word	0x00000000
	.align		4
        /*000c*/ 	.word	0xfffffffe
	.align		4
        /*0010*/ 	.word	0x00000000
	.align		4
        /*0014*/ 	.word	0xfffffffd
	.align		4
        /*0018*/ 	.word	0x00000000
	.align		4
        /*001c*/ 	.word	0xfffffffc


//--------------------- .text._Z21memory_latency_kernelPfi --------------------------
	.section	.text._Z21memory_latency_kernelPfi,"ax",@progbits
	.align	128
        .global         _Z21memory_latency_kernelPfi
        .type           _Z21memory_latency_kernelPfi,@function
        .size           _Z21memory_latency_kernelPfi,(.L_x_1 - _Z21memory_latency_kernelPfi)
        .other          _Z21memory_latency_kernelPfi,@"STO_CUDA_ENTRY STV_DEFAULT"
_Z21memory_latency_kernelPfi:
.text._Z21memory_latency_kernelPfi:
[----:B------:R-:W-:Y:S01]  /*0000*/  LDC R1, c[0x0][0x37c] ;  /* 0x0000df00ff017b82 */ /* 0x000fe20000000800 */
[----:B------:R-:W0:Y:S07]  /*0010*/  S2R R0, SR_TID.X ;  /* 0x0000000000007919 */ /* 0x000e2e0000002100 */
[----:B------:R-:W0:Y:S01]  /*0020*/  S2UR UR4, SR_CTAID.X ;  /* 0x00000000000479c3 */ /* 0x000e220000002500 */
[----:B------:R-:W1:Y:S01]  /*0030*/  LDCU UR5, c[0x0][0x388] ;  /* 0x00007100ff0577ac */ /* 0x000e620008000800 */
[----:B------:R-:W2:Y:S06]  /*0040*/  LDCU.64 UR6, c[0x0][0x358] ;  /* 0x00006b00ff0677ac */ /* 0x000eac0008000a00 */
[----:B------:R-:W0:Y:S08]  /*0050*/  LDC R5, c[0x0][0x360] ;  /* 0x0000d800ff057b82 */ /* 0x000e300000000800 */
[----:B------:R-:W3:Y:S01]  /*0060*/  LDC.64 R2, c[0x0][0x380] ;  /* 0x0000e000ff027b82 */ /* 0x000ee20000000a00 */
[----:B0-----:R-:W-:-:S05]  /*0070*/  IMAD R5, R5, UR4, R0 ;  /* 0x0000000405057c24 */ /* 0x001fca000f8e0200 */
[C---:B-1----:R-:W-:Y:S01]  /*0080*/  ISETP.GE.AND P0, PT, R5.reuse, UR5, PT ;  /* 0x0000000505007c0c */ /* 0x042fe2000bf06270 */
[----:B---3--:R-:W-:-:S12]  /*0090*/  IMAD.WIDE R2, R5, 0x4, R2 ;  /* 0x0000000405027825 */ /* 0x008fd800078e0202 */
[----:B--2---:R-:W2:Y:S01]  /*00a0*/  @!P0 LDG.E R5, desc[UR6][R2.64] ;  /* 0x0000000602058981 */ /* 0x004ea2000c1e1900 */
[----:B------:R-:W0:Y:S01]  /*00b0*/  S2UR UR5, SR_CgaCtaId ;  /* 0x00000000000579c3 */ /* 0x000e220000008800 */
[----:B------:R-:W-:Y:S02]  /*00c0*/  UMOV UR4, 0x400 ;  /* 0x0000040000047882 */ /* 0x000fe40000000000 */
[----:B0-----:R-:W-:-:S06]  /*00d0*/  ULEA UR4, UR5, UR4, 0x18 ;  /* 0x0000000405047291 */ /* 0x001fcc000f8ec0ff */
[----:B------:R-:W-:-:S05]  /*00e0*/  LEA R0, R0, UR4, 0x2 ;  /* 0x0000000400007c11 */ /* 0x000fca000f8e10ff */
[----:B--2---:R0:W-:Y:S01]  /*00f0*/  @!P0 STS [R0], R5 ;  /* 0x0000000500008388 */ /* 0x0041e20000000800 */
[----:B------:R-:W-:Y:S06]  /*0100*/  BAR.SYNC.DEFER_BLOCKING 0x0 ;  /* 0x0000000000007b1d */ /* 0x000fec0000010000 */
[----:B------:R-:W-:Y:S05]  /*0110*/  @P0 EXIT ;  /* 0x000000000000094d */ /* 0x000fea0003800000 */
[----:B0-----:R-:W0:Y:S04]  /*0120*/  LDS R5, [R0] ;  /* 0x0000000000057984 */ /* 0x001e280000000800 */
[----:B0-----:R-:W-:Y:S01]  /*0130*/  STG.E desc[UR6][R2.64], R5 ;  /* 0x0000000502007986 */ /* 0x001fe2000c101906 */
[----:B------:R-:W-:Y:S05]  /*0140*/  EXIT ;  /* 0x000000000000794d */ /* 0x000fea0003800000 */
.L_x_0:
[----:B------:R-:W-:-:S00]  /*0150*/  BRA `(.L_x_0) ;  /* 0xfffffffc00fc7947 */ /* 0x000fc0000383ffff */
[----:B------:R-:W-:-:S00]  /*0160*/  NOP ;  /* 0x0000000000007918 */ /* 0x000fc00000000000 */
        /* <DEDUP_REMOVED lines=9> */
.L_x_1:


//--------------------- .nv.shared._Z21memory_latency_kernelPfi --------------------------
	.section	.nv.shared._Z21memory_latency_kernelPfi,"aw",@nobits
	.sectionflags	@""
	.align	4
.nv.shared._Z21memory_latency_kernelPfi:
	.zero		2048


//--------------------- .nv.shared.reserved.0     --------------------------
	.section	.nv.shared.reserved.0,"aw",@nobits
	.weak		__nv_reservedSMEM_offset_0_alias
	.size		__nv_reservedSMEM_offset_0_alias, 0, 64
	.other		__nv_reservedSMEM_offset_0_alias,@"STO_CUDA_RESERVED_SHARED STV_DEFAULT"
__nv_reservedSMEM_offset_0_alias:
	.zero		0
	.zero		64


//--------------------- .nv.constant0._Z21memory_latency_kernelPfi --------------------------
	.section	.nv.constant0._Z21memory_latency_kernelPfi,"a",@progbits
	.sectionflags	@""
	.align	4
.nv.constant0._Z21memory_latency_kernelPfi:
	.zero		908


//--------------------- SYMBOLS --------------------------

	.type		.nv.reservedSmem.offset0,@object
	.size		.nv.reservedSmem.offset0,0x4
	.type		.nv.reservedSmem.cap,@object
	.size		.nv.reservedSmem.cap,0x4
